//
// Generated by NVIDIA NVVM Compiler
//
// Compiler Build ID: CL-36424714
// Cuda compilation tools, release 13.0, V13.0.88
// Based on NVVM 20.0.0
//

.version 9.0
.target sm_100
.address_size 64

	// .globl	_Z9block_sumPKiPim
// _ZZ9block_sumPKiPimE5sdata has been demoted

.visible .entry _Z9block_sumPKiPim(
	.param .u64 .ptr .align 1 _Z9block_sumPKiPim_param_0,
	.param .u64 .ptr .align 1 _Z9block_sumPKiPim_param_1,
	.param .u64 _Z9block_sumPKiPim_param_2
)
{
	.reg .pred 	%p<2>;
	.reg .b32 	%r<17>;
	.reg .b64 	%rd<10>;
	// demoted variable
	.shared .align 4 .b8 _ZZ9block_sumPKiPimE5sdata[16384];
	ld.param.u64 	%rd5, [_Z9block_sumPKiPim_param_0];
	ld.param.u64 	%rd6, [_Z9block_sumPKiPim_param_1];
	ld.param.u64 	%rd4, [_Z9block_sumPKiPim_param_2];
	cvta.to.global.u64 	%rd7, %rd6;
	cvta.to.global.u64 	%rd8, %rd5;
	mov.u32 	%r6, %tid.x;
	mov.u32 	%r7, %ctaid.x;
	mov.u32 	%r8, %ntid.x;
	mad.lo.s32 	%r9, %r7, %r8, %r6;
	cvt.s64.s32 	%rd1, %r9;
	mul.wide.s32 	%rd9, %r9, 4;
	add.s64 	%rd2, %rd8, %rd9;
	shl.b32 	%r10, %r9, 2;
	mov.u32 	%r11, _ZZ9block_sumPKiPimE5sdata;
	add.s32 	%r1, %r11, %r10;
	add.s32 	%r2, %r1, %r10;
	add.s64 	%rd3, %rd7, %rd9;
$L__BB0_1:
	setp.gt.u64 	%p1, %rd4, %rd1;
	@%p1 bra 	$L__BB0_3;
	ld.shared.u32 	%r3, [%r2];
	st.global.u32 	[%rd3], %r3;
	bra.uni 	$L__BB0_1;
$L__BB0_3:
	ld.global.u32 	%r12, [%rd2];
	st.shared.u32 	[%r1], %r12;
	bar.sync 	0;
	ld.shared.u32 	%r13, [%r2+4];
	ld.shared.u32 	%r14, [%r2];
	add.s32 	%r4, %r14, %r13;
	st.shared.u32 	[%r2], %r4;
	st.global.u32 	[%rd3], %r4;
	bra.uni 	$L__BB0_1;

}


// ===== COMPILED SASS (sm_100) =====

	.target	sm_100

	.elftype	@"ET_EXEC"


//--------------------- .note.nv.tkinfo           --------------------------
	.section	.note.nv.tkinfo,"",@"SHT_NOTE"
	.sectionflags	@"SHF_NOTE_NV_TKINFO"
	.tkinfo
        /*0018*/ 	.word	0x00000002
        /*0030*/ 	.string	""
        /*0030*/ 	.string	"ptxas"
        /*0030*/ 	.string	"Cuda compilation tools, release 13.0, V13.0.88"
        /*0030*/ 	.string	"Build cuda_13.0.r13.0/compiler.36424714_0"
        /*0030*/ 	.string	"-arch sm_100 -m 64 "



//--------------------- .note.nv.cuinfo           --------------------------
	.section	.note.nv.cuinfo,"",@"SHT_NOTE"
	.sectionflags	@"SHF_NOTE_NV_CUINFO"
        /*0018*/ 	.short	0x0002
        /*001a*/ 	.short	0x0064
        /*001c*/ 	.short	0x0082
	.zero		2


//--------------------- .nv.info                  --------------------------
	.section	.nv.info,"",@"SHT_CUDA_INFO"
	.align	4


	//----- nvinfo : EIATTR_REGCOUNT
	.align		4
        /*0000*/ 	.byte	0x04, 0x2f
        /*0002*/ 	.short	(.L_1 - .L_0)
	.align		4
.L_0:
        /*0004*/ 	.word	index@(_Z9block_sumPKiPim)
        /*0008*/ 	.word	0x0000000e


	//----- nvinfo : EIATTR_FRAME_SIZE
	.align		4
.L_1:
        /*000c*/ 	.byte	0x04, 0x11
        /*000e*/ 	.short	(.L_3 - .L_2)
	.align		4
.L_2:
        /*0010*/ 	.word	index@(_Z9block_sumPKiPim)
        /*0014*/ 	.word	0x00000000


	//----- nvinfo : EIATTR_MIN_STACK_SIZE
	.align		4
.L_3:
        /*0018*/ 	.byte	0x04, 0x12
        /*001a*/ 	.short	(.L_5 - .L_4)
	.align		4
.L_4:
        /*001c*/ 	.word	index@(_Z9block_sumPKiPim)
        /*0020*/ 	.word	0x00000000
.L_5:


//--------------------- .nv.compat                --------------------------
	.section	.nv.compat,"",@"SHT_CUDA_COMPAT_INFO"
	.align	4
        /*0000*/ 	.byte	0x02, 0x09, 0x00, 0x00, 0x02, 0x02, 0x01, 0x00, 0x02, 0x05, 0x05, 0x00, 0x03, 0x07, 0x01, 0x01
        /*0010*/ 	.byte	0x02, 0x03, 0x00, 0x00, 0x02, 0x06, 0x01, 0x00, 0x04, 0x0b, 0x08, 0x00, 0x09, 0x00, 0x00, 0x00
        /*0020*/ 	.byte	0x00, 0x00, 0x00, 0x00


//--------------------- .nv.info._Z9block_sumPKiPim --------------------------
	.section	.nv.info._Z9block_sumPKiPim,"",@"SHT_CUDA_INFO"
	.sectionflags	@""
	.align	4


	//----- nvinfo : EIATTR_CUDA_API_VERSION
	.align		4
        /*0000*/ 	.byte	0x04, 0x37
        /*0002*/ 	.short	(.L_7 - .L_6)
.L_6:
        /*0004*/ 	.word	0x00000082


	//----- nvinfo : EIATTR_KPARAM_INFO
	.align		4
.L_7:
        /*0008*/ 	.byte	0x04, 0x17
        /*000a*/ 	.short	(.L_9 - .L_8)
.L_8:
        /*000c*/ 	.word	0x00000000
        /*0010*/ 	.short	0x0002
        /*0012*/ 	.short	0x0010
        /*0014*/ 	.byte	0x00, 0xf0, 0x21, 0x00


	//----- nvinfo : EIATTR_KPARAM_INFO
	.align		4
.L_9:
        /*0018*/ 	.byte	0x04, 0x17
        /*001a*/ 	.short	(.L_11 - .L_10)
.L_10:
        /*001c*/ 	.word	0x00000000
        /*0020*/ 	.short	0x0001
        /*0022*/ 	.short	0x0008
        /*0024*/ 	.byte	0x00, 0xf5, 0x21, 0x00


	//----- nvinfo : EIATTR_KPARAM_INFO
	.align		4
.L_11:
        /*0028*/ 	.byte	0x04, 0x17
        /*002a*/ 	.short	(.L_13 - .L_12)
.L_12:
        /*002c*/ 	.word	0x00000000
        /*0030*/ 	.short	0x0000
        /*0032*/ 	.short	0x0000
        /*0034*/ 	.byte	0x00, 0xf5, 0x21, 0x00


	//----- nvinfo : EIATTR_SPARSE_MMA_MASK
	.align		4
.L_13:
        /*0038*/ 	.byte	0x03, 0x50
        /*003a*/ 	.short	0x0000


	//----- nvinfo : EIATTR_MAXREG_COUNT
	.align		4
        /*003c*/ 	.byte	0x03, 0x1b
        /*003e*/ 	.short	0x00ff


	//----- nvinfo : EIATTR_NUM_BARRIERS
	.align		4
        /*0040*/ 	.byte	0x02, 0x4c
        /*0042*/ 	.byte	0x01
	.zero		1


	//----- nvinfo : EIATTR_MERCURY_ISA_VERSION
	.align		4
        /*0044*/ 	.byte	0x03, 0x5f
        /*0046*/ 	.short	0x0101


	//----- nvinfo : EIATTR_VRC_CTA_INIT_COUNT
	.align		4
        /*0048*/ 	.byte	0x02, 0x4a
	.zero		1
	.zero		1


	//----- nvinfo : EIATTR_CRS_STACK_SIZE
	.align		4
        /*004c*/ 	.byte	0x04, 0x1e
        /*004e*/ 	.short	(.L_15 - .L_14)
.L_14:
        /*0050*/ 	.word	0x00000000


	//----- nvinfo : EIATTR_CBANK_PARAM_SIZE
	.align		4
.L_15:
        /*0054*/ 	.byte	0x03, 0x19
        /*0056*/ 	.short	0x0018


	//----- nvinfo : EIATTR_PARAM_CBANK
	.align		4
        /*0058*/ 	.byte	0x04, 0x0a
        /*005a*/ 	.short	(.L_17 - .L_16)
	.align		4
.L_16:
        /*005c*/ 	.word	index@(.nv.constant0._Z9block_sumPKiPim)
        /*0060*/ 	.short	0x0380
        /*0062*/ 	.short	0x0018


	//----- nvinfo : EIATTR_SW_WAR
	.align		4
.L_17:
        /*0064*/ 	.byte	0x04, 0x36
        /*0066*/ 	.short	(.L_19 - .L_18)
.L_18:
        /*0068*/ 	.word	0x00000008
.L_19:


//--------------------- .nv.callgraph             --------------------------
	.section	.nv.callgraph,"",@"SHT_CUDA_CALLGRAPH"
	.align	4
	.sectionentsize	8
	.align		4
        /*0000*/ 	.word	0x00000000
	.align		4
        /*0004*/ 	.word	0xffffffff
	.align		4
        /*0008*/ 	.word	0x00000000
	.align		4
        /*000c*/ 	.word	0xfffffffe
	.align		4
        /*0010*/ 	.word	0x00000000
	.align		4
        /*0014*/ 	.word	0xfffffffd
	.align		4
        /*0018*/ 	.word	0x00000000
	.align		4
        /*001c*/ 	.word	0xfffffffc


//--------------------- .text._Z9block_sumPKiPim  --------------------------
	.section	.text._Z9block_sumPKiPim,"ax",@progbits
	.align	128
        .global         _Z9block_sumPKiPim
        .type           _Z9block_sumPKiPim,@function
        .size           _Z9block_sumPKiPim,(.L_x_3 - _Z9block_sumPKiPim)
        .other          _Z9block_sumPKiPim,@"STO_CUDA_ENTRY STV_DEFAULT"
_Z9block_sumPKiPim:
.text._Z9block_sumPKiPim:
[----:B------:R-:W-:Y:S01]  /*0000*/  LDC R1, c[0x0][0x37c] ;  /* 0x0000df00ff017b82 */ /* 0x000fe20000000800 */
[----:B------:R-:W0:Y:S07]  /*0010*/  S2R R7, SR_TID.X ;  /* 0x0000000000077919 */ /* 0x000e2e0000002100 */
[----:B------:R-:W0:Y:S01]  /*0020*/  S2UR UR4, SR_CTAID.X ;  /* 0x00000000000479c3 */ /* 0x000e220000002500 */
[----:B------:R-:W1:Y:S01]  /*0030*/  LDCU.64 UR8, c[0x0][0x390] ;  /* 0x00007200ff0877ac */ /* 0x000e620008000a00 */
[----:B------:R-:W2:Y:S06]  /*0040*/  LDCU.64 UR6, c[0x0][0x358] ;  /* 0x00006b00ff0677ac */ /* 0x000eac0008000a00 */
[----:B------:R-:W0:Y:S08]  /*0050*/  LDC R0, c[0x0][0x360] ;  /* 0x0000d800ff007b82 */ /* 0x000e300000000800 */
[----:B------:R-:W3:Y:S08]  /*0060*/  S2UR UR5, SR_CgaCtaId ;  /* 0x00000000000579c3 */ /* 0x000ef00000008800 */
[----:B------:R-:W4:Y:S08]  /*0070*/  LDC.64 R2, c[0x0][0x380] ;  /* 0x0000e000ff027b82 */ /* 0x000f300000000a00 */
[----:B------:R-:W5:Y:S01]  /*0080*/  LDC.64 R4, c[0x0][0x388] ;  /* 0x0000e200ff047b82 */ /* 0x000f620000000a00 */
[----:B0-----:R-:W-:Y:S01]  /*0090*/  IMAD R7, R0, UR4, R7 ;  /* 0x0000000400077c24 */ /* 0x001fe2000f8e0207 */
[----:B------:R-:W-:-:S04]  /*00a0*/  UMOV UR4, 0x400 ;  /* 0x0000040000047882 */ /* 0x000fc80000000000 */
[----:B-1----:R-:W-:Y:S01]  /*00b0*/  ISETP.GE.U32.AND P0, PT, R7, UR8, PT ;  /* 0x0000000807007c0c */ /* 0x002fe2000bf06070 */
[----:B---3--:R-:W-:Y:S01]  /*00c0*/  ULEA UR4, UR5, UR4, 0x18 ;  /* 0x0000000405047291 */ /* 0x008fe2000f8ec0ff */
[----:B------:R-:W-:-:S04]  /*00d0*/  SHF.R.S32.HI R0, RZ, 0x1f, R7 ;  /* 0x0000001fff007819 */ /* 0x000fc80000011407 */
[----:B------:R-:W-:Y:S02]  /*00e0*/  ISETP.GE.U32.AND.EX P0, PT, R0, UR9, PT, P0 ;  /* 0x0000000900007c0c */ /* 0x000fe4000bf06100 */
[C---:B------:R-:W-:Y:S01]  /*00f0*/  LEA R0, R7.reuse, UR4, 0x2 ;  /* 0x0000000407007c11 */ /* 0x040fe2000f8e10ff */
[----:B----4-:R-:W-:-:S04]  /*0100*/  IMAD.WIDE R2, R7, 0x4, R2 ;  /* 0x0000000407027825 */ /* 0x010fc800078e0202 */
[----:B-----5:R-:W-:-:S04]  /*0110*/  IMAD.WIDE R4, R7, 0x4, R4 ;  /* 0x0000000407047825 */ /* 0x020fc800078e0204 */
[----:B--2---:R-:W-:-:S07]  /*0120*/  IMAD R7, R7, 0x4, R0 ;  /* 0x0000000407077824 */ /* 0x004fce00078e0200 */
.L_x_1:
[----:B01----:R-:W-:Y:S05]  /*0130*/  @P0 BRA `(.L_x_0) ;  /* 0x0000000000280947 */ /* 0x003fea0003800000 */
[----:B------:R-:W2:Y:S01]  /*0140*/  LDG.E R9, desc[UR6][R2.64] ;  /* 0x0000000602097981 */ /* 0x000ea2000c1e1900 */
[----:B------:R-:W-:Y:S05]  /*0150*/  WARPSYNC.ALL ;  /* 0x0000000000007948 */ /* 0x000fea0003800000 */
[----:B--2---:R-:W-:Y:S01]  /*0160*/  STS [R0], R9 ;  /* 0x0000000900007388 */ /* 0x004fe20000000800 */
[----:B------:R-:W-:Y:S06]  /*0170*/  BAR.SYNC.DEFER_BLOCKING 0x0 ;  /* 0x0000000000007b1d */ /* 0x000fec0000010000 */
[----:B------:R-:W-:Y:S04]  /*0180*/  LDS R6, [R7+0x4] ;  /* 0x0000040007067984 */ /* 0x000fe80000000800 */
[----:B------:R-:W0:Y:S02]  /*0190*/  LDS R11, [R7] ;  /* 0x00000000070b7984 */ /* 0x000e240000000800 */
[----:B0-----:R-:W-:-:S05]  /*01a0*/  IADD3 R6, PT, PT, R6, R11, RZ ;  /* 0x0000000b06067210 */ /* 0x001fca0007ffe0ff */
[----:B------:R0:W-:Y:S04]  /*01b0*/  STS [R7], R6 ;  /* 0x0000000607007388 */ /* 0x0001e80000000800 */
[----:B------:R0:W-:Y:S01]  /*01c0*/  STG.E desc[UR6][R4.64], R6 ;  /* 0x0000000604007986 */ /* 0x0001e2000c101906 */
[----:B------:R-:W-:Y:S05]  /*01d0*/  BRA `(.L_x_1) ;  /* 0xfffffffc00d47947 */ /* 0x000fea000383ffff */
.L_x_0:
[----:B------:R-:W0:Y:S04]  /*01e0*/  LDS R9, [R7] ;  /* 0x0000000007097984 */ /* 0x000e280000000800 */
[----:B0-----:R1:W-:Y:S01]  /*01f0*/  STG.E desc[UR6][R4.64], R9 ;  /* 0x0000000904007986 */ /* 0x0013e2000c101906 */
[----:B------:R-:W-:Y:S05]  /*0200*/  BRA `(.L_x_1) ;  /* 0xfffffffc00c87947 */ /* 0x000fea000383ffff */
.L_x_2:
[----:B------:R-:W-:-:S00]  /*0210*/  BRA `(.L_x_2) ;  /* 0xfffffffc00fc7947 */ /* 0x000fc0000383ffff */
[----:B------:R-:W-:-:S00]  /*0220*/  NOP ;  /* 0x0000000000007918 */ /* 0x000fc00000000000 */
        /* <DEDUP_REMOVED lines=13> */
.L_x_3:


//--------------------- .nv.shared._Z9block_sumPKiPim --------------------------
	.section	.nv.shared._Z9block_sumPKiPim,"aw",@nobits
	.sectionflags	@""
	.align	4
.nv.shared._Z9block_sumPKiPim:
	.zero		17408


//--------------------- .nv.shared.reserved.0     --------------------------
	.section	.nv.shared.reserved.0,"aw",@nobits
	.weak		__nv_reservedSMEM_offset_0_alias
	.size		__nv_reservedSMEM_offset_0_alias, 0, 64
	.other		__nv_reservedSMEM_offset_0_alias,@"STO_CUDA_RESERVED_SHARED STV_DEFAULT"
__nv_reservedSMEM_offset_0_alias:
	.zero		0
	.zero		64


//--------------------- .nv.constant0._Z9block_sumPKiPim --------------------------
	.section	.nv.constant0._Z9block_sumPKiPim,"a",@progbits
	.sectionflags	@""
	.align	4
.nv.constant0._Z9block_sumPKiPim:
	.zero		920


//--------------------- SYMBOLS --------------------------

	.type		.nv.reservedSmem.offset0,@object
	.size		.nv.reservedSmem.offset0,0x4
	.type		.nv.reservedSmem.cap,@object
	.size		.nv.reservedSmem.cap,0x4
